//
// Generated by NVIDIA NVVM Compiler
//
// Compiler Build ID: CL-36424714
// Cuda compilation tools, release 13.0, V13.0.88
// Based on NVVM 20.0.0
//

.version 9.0
.target sm_100
.address_size 64

	// .globl	_Z13mat_transposePi

.visible .entry _Z13mat_transposePi(
	.param .u64 .ptr .align 1 _Z13mat_transposePi_param_0
)
{
	.reg .pred 	%p<4>;
	.reg .b32 	%r<13>;
	.reg .b64 	%rd<13>;

	ld.param.u64 	%rd1, [_Z13mat_transposePi_param_0];
	mov.u32 	%r3, %ctaid.x;
	mov.u32 	%r4, %ntid.x;
	mov.u32 	%r5, %tid.x;
	mad.lo.s32 	%r1, %r3, %r4, %r5;
	mov.u32 	%r6, %ctaid.y;
	mov.u32 	%r7, %ntid.y;
	mov.u32 	%r8, %tid.y;
	mad.lo.s32 	%r9, %r6, %r7, %r8;
	max.u32 	%r10, %r1, %r9;
	setp.gt.u32 	%p1, %r10, 1023;
	setp.gt.u32 	%p2, %r9, %r1;
	or.pred  	%p3, %p2, %p1;
	@%p3 bra 	$L__BB0_2;
	cvta.to.global.u64 	%rd2, %rd1;
	cvt.u64.u32 	%rd3, %r1;
	cvt.u64.u32 	%rd4, %r9;
	mul.wide.u32 	%rd5, %r9, 1024;
	add.s64 	%rd6, %rd5, %rd3;
	mul.wide.u32 	%rd7, %r1, 1024;
	add.s64 	%rd8, %rd7, %rd4;
	shl.b64 	%rd9, %rd6, 2;
	add.s64 	%rd10, %rd2, %rd9;
	ld.global.u32 	%r11, [%rd10];
	shl.b64 	%rd11, %rd8, 2;
	add.s64 	%rd12, %rd2, %rd11;
	ld.global.u32 	%r12, [%rd12];
	st.global.u32 	[%rd12], %r11;
	st.global.u32 	[%rd10], %r12;
$L__BB0_2:
	ret;

}


// ===== COMPILED SASS (sm_100) =====

	.target	sm_100

	.elftype	@"ET_EXEC"


//--------------------- .note.nv.tkinfo           --------------------------
	.section	.note.nv.tkinfo,"",@"SHT_NOTE"
	.sectionflags	@"SHF_NOTE_NV_TKINFO"
	.tkinfo
        /*0018*/ 	.word	0x00000002
        /*0030*/ 	.string	""
        /*0030*/ 	.string	"ptxas"
        /*0030*/ 	.string	"Cuda compilation tools, release 13.0, V13.0.88"
        /*0030*/ 	.string	"Build cuda_13.0.r13.0/compiler.36424714_0"
        /*0030*/ 	.string	"-arch sm_100 -m 64 "



//--------------------- .note.nv.cuinfo           --------------------------
	.section	.note.nv.cuinfo,"",@"SHT_NOTE"
	.sectionflags	@"SHF_NOTE_NV_CUINFO"
        /*0018*/ 	.short	0x0002
        /*001a*/ 	.short	0x0064
        /*001c*/ 	.short	0x0082
	.zero		2


//--------------------- .nv.info                  --------------------------
	.section	.nv.info,"",@"SHT_CUDA_INFO"
	.align	4


	//----- nvinfo : EIATTR_REGCOUNT
	.align		4
        /*0000*/ 	.byte	0x04, 0x2f
        /*0002*/ 	.short	(.L_1 - .L_0)
	.align		4
.L_0:
        /*0004*/ 	.word	index@(_Z13mat_transposePi)
        /*0008*/ 	.word	0x0000000c


	//----- nvinfo : EIATTR_FRAME_SIZE
	.align		4
.L_1:
        /*000c*/ 	.byte	0x04, 0x11
        /*000e*/ 	.short	(.L_3 - .L_2)
	.align		4
.L_2:
        /*0010*/ 	.word	index@(_Z13mat_transposePi)
        /*0014*/ 	.word	0x00000000


	//----- nvinfo : EIATTR_MIN_STACK_SIZE
	.align		4
.L_3:
        /*0018*/ 	.byte	0x04, 0x12
        /*001a*/ 	.short	(.L_5 - .L_4)
	.align		4
.L_4:
        /*001c*/ 	.word	index@(_Z13mat_transposePi)
        /*0020*/ 	.word	0x00000000
.L_5:


//--------------------- .nv.compat                --------------------------
	.section	.nv.compat,"",@"SHT_CUDA_COMPAT_INFO"
	.align	4
        /*0000*/ 	.byte	0x02, 0x09, 0x00, 0x00, 0x02, 0x02, 0x01, 0x00, 0x02, 0x05, 0x05, 0x00, 0x03, 0x07, 0x01, 0x01
        /*0010*/ 	.byte	0x02, 0x03, 0x00, 0x00, 0x02, 0x06, 0x01, 0x00, 0x04, 0x0b, 0x08, 0x00, 0x09, 0x00, 0x00, 0x00
        /*0020*/ 	.byte	0x00, 0x00, 0x00, 0x00


//--------------------- .nv.info._Z13mat_transposePi --------------------------
	.section	.nv.info._Z13mat_transposePi,"",@"SHT_CUDA_INFO"
	.sectionflags	@""
	.align	4


	//----- nvinfo : EIATTR_CUDA_API_VERSION
	.align		4
        /*0000*/ 	.byte	0x04, 0x37
        /*0002*/ 	.short	(.L_7 - .L_6)
.L_6:
        /*0004*/ 	.word	0x00000082


	//----- nvinfo : EIATTR_KPARAM_INFO
	.align		4
.L_7:
        /*0008*/ 	.byte	0x04, 0x17
        /*000a*/ 	.short	(.L_9 - .L_8)
.L_8:
        /*000c*/ 	.word	0x00000000
        /*0010*/ 	.short	0x0000
        /*0012*/ 	.short	0x0000
        /*0014*/ 	.byte	0x00, 0xf5, 0x21, 0x00


	//----- nvinfo : EIATTR_SPARSE_MMA_MASK
	.align		4
.L_9:
        /*0018*/ 	.byte	0x03, 0x50
        /*001a*/ 	.short	0x0000


	//----- nvinfo : EIATTR_MAXREG_COUNT
	.align		4
        /*001c*/ 	.byte	0x03, 0x1b
        /*001e*/ 	.short	0x00ff


	//----- nvinfo : EIATTR_MERCURY_ISA_VERSION
	.align		4
        /*0020*/ 	.byte	0x03, 0x5f
        /*0022*/ 	.short	0x0101


	//----- nvinfo : EIATTR_VRC_CTA_INIT_COUNT
	.align		4
        /*0024*/ 	.byte	0x02, 0x4a
	.zero		1
	.zero		1


	//----- nvinfo : EIATTR_EXIT_INSTR_OFFSETS
	.align		4
        /*0028*/ 	.byte	0x04, 0x1c
        /*002a*/ 	.short	(.L_11 - .L_10)


	//   ....[0]....
.L_10:
        /*002c*/ 	.word	0x000000c0


	//   ....[1]....
        /*0030*/ 	.word	0x000001b0


	//----- nvinfo : EIATTR_CBANK_PARAM_SIZE
	.align		4
.L_11:
        /*0034*/ 	.byte	0x03, 0x19
        /*0036*/ 	.short	0x0008


	//----- nvinfo : EIATTR_PARAM_CBANK
	.align		4
        /*0038*/ 	.byte	0x04, 0x0a
        /*003a*/ 	.short	(.L_13 - .L_12)
	.align		4
.L_12:
        /*003c*/ 	.word	index@(.nv.constant0._Z13mat_transposePi)
        /*0040*/ 	.short	0x0380
        /*0042*/ 	.short	0x0008


	//----- nvinfo : EIATTR_SW_WAR
	.align		4
.L_13:
        /*0044*/ 	.byte	0x04, 0x36
        /*0046*/ 	.short	(.L_15 - .L_14)
.L_14:
        /*0048*/ 	.word	0x00000008
.L_15:


//--------------------- .nv.callgraph             --------------------------
	.section	.nv.callgraph,"",@"SHT_CUDA_CALLGRAPH"
	.align	4
	.sectionentsize	8
	.align		4
        /*0000*/ 	.word	0x00000000
	.align		4
        /*0004*/ 	.word	0xffffffff
	.align		4
        /*0008*/ 	.word	0x00000000
	.align		4
        /*000c*/ 	.word	0xfffffffe
	.align		4
        /*0010*/ 	.word	0x00000000
	.align		4
        /*0014*/ 	.word	0xfffffffd
	.align		4
        /*0018*/ 	.word	0x00000000
	.align		4
        /*001c*/ 	.word	0xfffffffc


//--------------------- .text._Z13mat_transposePi --------------------------
	.section	.text._Z13mat_transposePi,"ax",@progbits
	.align	128
        .global         _Z13mat_transposePi
        .type           _Z13mat_transposePi,@function
        .size           _Z13mat_transposePi,(.L_x_1 - _Z13mat_transposePi)
        .other          _Z13mat_transposePi,@"STO_CUDA_ENTRY STV_DEFAULT"
_Z13mat_transposePi:
.text._Z13mat_transposePi:
[----:B------:R-:W-:Y:S01]  /*0000*/  LDC R1, c[0x0][0x37c] ;  /* 0x0000df00ff017b82 */ /* 0x000fe20000000800 */
[----:B------:R-:W0:Y:S07]  /*0010*/  S2R R3, SR_TID.X ;  /* 0x0000000000037919 */ /* 0x000e2e0000002100 */
[----:B------:R-:W0:Y:S01]  /*0020*/  LDC R2, c[0x0][0x360] ;  /* 0x0000d800ff027b82 */ /* 0x000e220000000800 */
[----:B------:R-:W1:Y:S07]  /*0030*/  S2R R5, SR_TID.Y ;  /* 0x0000000000057919 */ /* 0x000e6e0000002200 */
[----:B------:R-:W0:Y:S08]  /*0040*/  S2UR UR4, SR_CTAID.X ;  /* 0x00000000000479c3 */ /* 0x000e300000002500 */
[----:B------:R-:W1:Y:S08]  /*0050*/  S2UR UR5, SR_CTAID.Y ;  /* 0x00000000000579c3 */ /* 0x000e700000002600 */
[----:B------:R-:W1:Y:S01]  /*0060*/  LDC R4, c[0x0][0x364] ;  /* 0x0000d900ff047b82 */ /* 0x000e620000000800 */
[----:B0-----:R-:W-:-:S02]  /*0070*/  IMAD R2, R2, UR4, R3 ;  /* 0x0000000402027c24 */ /* 0x001fc4000f8e0203 */
[----:B-1----:R-:W-:-:S05]  /*0080*/  IMAD R4, R4, UR5, R5 ;  /* 0x0000000504047c24 */ /* 0x002fca000f8e0205 */
[----:B------:R-:W-:-:S04]  /*0090*/  VIMNMX.U32 R0, PT, PT, R2, R4, !PT ;  /* 0x0000000402007248 */ /* 0x000fc80007fe0000 */
[----:B------:R-:W-:-:S04]  /*00a0*/  ISETP.GT.U32.AND P0, PT, R0, 0x3ff, PT ;  /* 0x000003ff0000780c */ /* 0x000fc80003f04070 */
[----:B------:R-:W-:-:S13]  /*00b0*/  ISETP.GT.U32.OR P0, PT, R4, R2, P0 ;  /* 0x000000020400720c */ /* 0x000fda0000704470 */
[----:B------:R-:W-:Y:S05]  /*00c0*/  @P0 EXIT ;  /* 0x000000000000094d */ /* 0x000fea0003800000 */
[----:B------:R-:W0:Y:S01]  /*00d0*/  LDCU.64 UR6, c[0x0][0x380] ;  /* 0x00007000ff0677ac */ /* 0x000e220008000a00 */
[----:B------:R-:W-:Y:S02]  /*00e0*/  IMAD.MOV.U32 R3, RZ, RZ, RZ ;  /* 0x000000ffff037224 */ /* 0x000fe400078e00ff */
[----:B------:R-:W-:Y:S01]  /*00f0*/  IMAD.MOV.U32 R5, RZ, RZ, RZ ;  /* 0x000000ffff057224 */ /* 0x000fe200078e00ff */
[----:B------:R-:W1:Y:S01]  /*0100*/  LDCU.64 UR4, c[0x0][0x358] ;  /* 0x00006b00ff0477ac */ /* 0x000e620008000a00 */
[----:B------:R-:W-:-:S04]  /*0110*/  IMAD.WIDE.U32 R8, R4, 0x400, R2 ;  /* 0x0000040004087825 */ /* 0x000fc800078e0002 */
[----:B------:R-:W-:Y:S01]  /*0120*/  IMAD.WIDE.U32 R2, R2, 0x400, R4 ;  /* 0x0000040002027825 */ /* 0x000fe200078e0004 */
[----:B0-----:R-:W-:Y:S02]  /*0130*/  LEA R4, P0, R8, UR6, 0x2 ;  /* 0x0000000608047c11 */ /* 0x001fe4000f8010ff */
[----:B------:R-:W-:Y:S02]  /*0140*/  LEA R6, P1, R2, UR6, 0x2 ;  /* 0x0000000602067c11 */ /* 0x000fe4000f8210ff */
[----:B------:R-:W-:Y:S02]  /*0150*/  LEA.HI.X R5, R8, UR7, R9, 0x2, P0 ;  /* 0x0000000708057c11 */ /* 0x000fe400080f1409 */
[----:B------:R-:W-:-:S03]  /*0160*/  LEA.HI.X R7, R2, UR7, R3, 0x2, P1 ;  /* 0x0000000702077c11 */ /* 0x000fc600088f1403 */
[----:B-1----:R-:W2:Y:S04]  /*0170*/  LDG.E R3, desc[UR4][R4.64] ;  /* 0x0000000404037981 */ /* 0x002ea8000c1e1900 */
[----:B------:R-:W3:Y:S04]  /*0180*/  LDG.E R9, desc[UR4][R6.64] ;  /* 0x0000000406097981 */ /* 0x000ee8000c1e1900 */
[----:B--2---:R-:W-:Y:S04]  /*0190*/  STG.E desc[UR4][R6.64], R3 ;  /* 0x0000000306007986 */ /* 0x004fe8000c101904 */
[----:B---3--:R-:W-:Y:S01]  /*01a0*/  STG.E desc[UR4][R4.64], R9 ;  /* 0x0000000904007986 */ /* 0x008fe2000c101904 */
[----:B------:R-:W-:Y:S05]  /*01b0*/  EXIT ;  /* 0x000000000000794d */ /* 0x000fea0003800000 */
.L_x_0:
[----:B------:R-:W-:-:S00]  /*01c0*/  BRA `(.L_x_0) ;  /* 0xfffffffc00fc7947 */ /* 0x000fc0000383ffff */
[----:B------:R-:W-:-:S00]  /*01d0*/  NOP ;  /* 0x0000000000007918 */ /* 0x000fc00000000000 */
        /* <DEDUP_REMOVED lines=10> */
.L_x_1:


//--------------------- .nv.shared.reserved.0     --------------------------
	.section	.nv.shared.reserved.0,"aw",@nobits
	.weak		__nv_reservedSMEM_offset_0_alias
	.size		__nv_reservedSMEM_offset_0_alias, 0, 64
	.other		__nv_reservedSMEM_offset_0_alias,@"STO_CUDA_RESERVED_SHARED STV_DEFAULT"
__nv_reservedSMEM_offset_0_alias:
	.zero		0
	.zero		64


//--------------------- .nv.constant0._Z13mat_transposePi --------------------------
	.section	.nv.constant0._Z13mat_transposePi,"a",@progbits
	.sectionflags	@""
	.align	4
.nv.constant0._Z13mat_transposePi:
	.zero		904


//--------------------- SYMBOLS --------------------------

	.type		.nv.reservedSmem.offset0,@object
	.size		.nv.reservedSmem.offset0,0x4
